//
// Generated by NVIDIA NVVM Compiler
//
// Compiler Build ID: CL-36424714
// Cuda compilation tools, release 13.0, V13.0.88
// Based on NVVM 20.0.0
//

.version 9.0
.target sm_100
.address_size 64

	// .globl	_Z27matrix_multiplication_naivePfS_S_iii

.visible .entry _Z27matrix_multiplication_naivePfS_S_iii(
	.param .u64 .ptr .align 1 _Z27matrix_multiplication_naivePfS_S_iii_param_0,
	.param .u64 .ptr .align 1 _Z27matrix_multiplication_naivePfS_S_iii_param_1,
	.param .u64 .ptr .align 1 _Z27matrix_multiplication_naivePfS_S_iii_param_2,
	.param .u32 _Z27matrix_multiplication_naivePfS_S_iii_param_3,
	.param .u32 _Z27matrix_multiplication_naivePfS_S_iii_param_4,
	.param .u32 _Z27matrix_multiplication_naivePfS_S_iii_param_5
)
{
	.reg .pred 	%p<13>;
	.reg .b32 	%r<41>;
	.reg .b32 	%f<68>;
	.reg .b64 	%rd<53>;

	ld.param.u64 	%rd7, [_Z27matrix_multiplication_naivePfS_S_iii_param_0];
	ld.param.u64 	%rd8, [_Z27matrix_multiplication_naivePfS_S_iii_param_1];
	ld.param.u64 	%rd6, [_Z27matrix_multiplication_naivePfS_S_iii_param_2];
	ld.param.u32 	%r20, [_Z27matrix_multiplication_naivePfS_S_iii_param_3];
	ld.param.u32 	%r18, [_Z27matrix_multiplication_naivePfS_S_iii_param_4];
	ld.param.u32 	%r19, [_Z27matrix_multiplication_naivePfS_S_iii_param_5];
	cvta.to.global.u64 	%rd1, %rd8;
	cvta.to.global.u64 	%rd2, %rd7;
	mov.u32 	%r21, %ntid.y;
	mov.u32 	%r22, %ctaid.y;
	mov.u32 	%r23, %tid.y;
	mad.lo.s32 	%r1, %r21, %r22, %r23;
	mov.u32 	%r24, %ntid.x;
	mov.u32 	%r25, %ctaid.x;
	mov.u32 	%r26, %tid.x;
	mad.lo.s32 	%r2, %r24, %r25, %r26;
	setp.ge.s32 	%p1, %r1, %r20;
	setp.ge.s32 	%p2, %r2, %r18;
	or.pred  	%p3, %p1, %p2;
	@%p3 bra 	$L__BB0_14;
	setp.lt.s32 	%p4, %r19, 1;
	mov.f32 	%f67, 0f00000000;
	@%p4 bra 	$L__BB0_13;
	mul.lo.s32 	%r3, %r19, %r1;
	and.b32  	%r4, %r19, 7;
	setp.lt.u32 	%p5, %r19, 8;
	mov.f32 	%f67, 0f00000000;
	mov.b32 	%r39, 0;
	@%p5 bra 	$L__BB0_5;
	and.b32  	%r39, %r19, 2147483640;
	neg.s32 	%r37, %r39;
	shl.b32 	%r7, %r18, 3;
	mul.wide.u32 	%rd9, %r3, 4;
	add.s64 	%rd10, %rd9, %rd2;
	add.s64 	%rd52, %rd10, 16;
	mov.f32 	%f67, 0f00000000;
	mul.wide.s32 	%rd13, %r18, 4;
	mov.u32 	%r36, %r2;
$L__BB0_4:
	.pragma "nounroll";
	ld.global.f32 	%f17, [%rd52+-16];
	mul.wide.s32 	%rd11, %r36, 4;
	add.s64 	%rd12, %rd1, %rd11;
	ld.global.f32 	%f18, [%rd12];
	fma.rn.f32 	%f19, %f17, %f18, %f67;
	ld.global.f32 	%f20, [%rd52+-12];
	add.s64 	%rd14, %rd12, %rd13;
	ld.global.f32 	%f21, [%rd14];
	fma.rn.f32 	%f22, %f20, %f21, %f19;
	ld.global.f32 	%f23, [%rd52+-8];
	add.s64 	%rd15, %rd14, %rd13;
	ld.global.f32 	%f24, [%rd15];
	fma.rn.f32 	%f25, %f23, %f24, %f22;
	ld.global.f32 	%f26, [%rd52+-4];
	add.s64 	%rd16, %rd15, %rd13;
	ld.global.f32 	%f27, [%rd16];
	fma.rn.f32 	%f28, %f26, %f27, %f25;
	ld.global.f32 	%f29, [%rd52];
	add.s64 	%rd17, %rd16, %rd13;
	ld.global.f32 	%f30, [%rd17];
	fma.rn.f32 	%f31, %f29, %f30, %f28;
	ld.global.f32 	%f32, [%rd52+4];
	add.s64 	%rd18, %rd17, %rd13;
	ld.global.f32 	%f33, [%rd18];
	fma.rn.f32 	%f34, %f32, %f33, %f31;
	ld.global.f32 	%f35, [%rd52+8];
	add.s64 	%rd19, %rd18, %rd13;
	ld.global.f32 	%f36, [%rd19];
	fma.rn.f32 	%f37, %f35, %f36, %f34;
	ld.global.f32 	%f38, [%rd52+12];
	add.s64 	%rd20, %rd19, %rd13;
	ld.global.f32 	%f39, [%rd20];
	fma.rn.f32 	%f67, %f38, %f39, %f37;
	add.s32 	%r37, %r37, 8;
	add.s32 	%r36, %r36, %r7;
	add.s64 	%rd52, %rd52, 32;
	setp.ne.s32 	%p6, %r37, 0;
	@%p6 bra 	$L__BB0_4;
$L__BB0_5:
	setp.eq.s32 	%p7, %r4, 0;
	@%p7 bra 	$L__BB0_13;
	and.b32  	%r13, %r19, 3;
	setp.lt.u32 	%p8, %r4, 4;
	@%p8 bra 	$L__BB0_8;
	add.s32 	%r28, %r39, %r3;
	mul.wide.u32 	%rd21, %r28, 4;
	add.s64 	%rd22, %rd2, %rd21;
	ld.global.f32 	%f41, [%rd22];
	mad.lo.s32 	%r29, %r39, %r18, %r2;
	mul.wide.s32 	%rd23, %r29, 4;
	add.s64 	%rd24, %rd1, %rd23;
	ld.global.f32 	%f42, [%rd24];
	fma.rn.f32 	%f43, %f41, %f42, %f67;
	cvt.u64.u32 	%rd25, %r3;
	cvt.u64.u32 	%rd26, %r39;
	add.s64 	%rd27, %rd26, %rd25;
	shl.b64 	%rd28, %rd27, 2;
	add.s64 	%rd29, %rd2, %rd28;
	ld.global.f32 	%f44, [%rd29+4];
	mul.wide.s32 	%rd30, %r18, 4;
	add.s64 	%rd31, %rd24, %rd30;
	ld.global.f32 	%f45, [%rd31];
	fma.rn.f32 	%f46, %f44, %f45, %f43;
	ld.global.f32 	%f47, [%rd29+8];
	add.s64 	%rd32, %rd31, %rd30;
	ld.global.f32 	%f48, [%rd32];
	fma.rn.f32 	%f49, %f47, %f48, %f46;
	ld.global.f32 	%f50, [%rd29+12];
	add.s64 	%rd33, %rd32, %rd30;
	ld.global.f32 	%f51, [%rd33];
	fma.rn.f32 	%f67, %f50, %f51, %f49;
	add.s32 	%r39, %r39, 4;
$L__BB0_8:
	setp.eq.s32 	%p9, %r13, 0;
	@%p9 bra 	$L__BB0_13;
	setp.eq.s32 	%p10, %r13, 1;
	@%p10 bra 	$L__BB0_11;
	add.s32 	%r30, %r39, %r3;
	mul.wide.u32 	%rd34, %r30, 4;
	add.s64 	%rd35, %rd2, %rd34;
	ld.global.f32 	%f53, [%rd35];
	mad.lo.s32 	%r31, %r39, %r18, %r2;
	mul.wide.s32 	%rd36, %r31, 4;
	add.s64 	%rd37, %rd1, %rd36;
	ld.global.f32 	%f54, [%rd37];
	fma.rn.f32 	%f55, %f53, %f54, %f67;
	cvt.u64.u32 	%rd38, %r3;
	cvt.u64.u32 	%rd39, %r39;
	add.s64 	%rd40, %rd39, %rd38;
	shl.b64 	%rd41, %rd40, 2;
	add.s64 	%rd42, %rd2, %rd41;
	ld.global.f32 	%f56, [%rd42+4];
	mul.wide.s32 	%rd43, %r18, 4;
	add.s64 	%rd44, %rd37, %rd43;
	ld.global.f32 	%f57, [%rd44];
	fma.rn.f32 	%f67, %f56, %f57, %f55;
	add.s32 	%r39, %r39, 2;
$L__BB0_11:
	and.b32  	%r32, %r19, 1;
	setp.eq.b32 	%p11, %r32, 1;
	not.pred 	%p12, %p11;
	@%p12 bra 	$L__BB0_13;
	add.s32 	%r33, %r39, %r3;
	mul.wide.u32 	%rd45, %r33, 4;
	add.s64 	%rd46, %rd2, %rd45;
	ld.global.f32 	%f58, [%rd46];
	mad.lo.s32 	%r34, %r39, %r18, %r2;
	mul.wide.s32 	%rd47, %r34, 4;
	add.s64 	%rd48, %rd1, %rd47;
	ld.global.f32 	%f59, [%rd48];
	fma.rn.f32 	%f67, %f58, %f59, %f67;
$L__BB0_13:
	mad.lo.s32 	%r35, %r18, %r1, %r2;
	cvta.to.global.u64 	%rd49, %rd6;
	mul.wide.s32 	%rd50, %r35, 4;
	add.s64 	%rd51, %rd49, %rd50;
	st.global.f32 	[%rd51], %f67;
$L__BB0_14:
	ret;

}


// ===== COMPILED SASS (sm_100) =====

	.target	sm_100

	.elftype	@"ET_EXEC"


//--------------------- .note.nv.tkinfo           --------------------------
	.section	.note.nv.tkinfo,"",@"SHT_NOTE"
	.sectionflags	@"SHF_NOTE_NV_TKINFO"
	.tkinfo
        /*0018*/ 	.word	0x00000002
        /*0030*/ 	.string	""
        /*0030*/ 	.string	"ptxas"
        /*0030*/ 	.string	"Cuda compilation tools, release 13.0, V13.0.88"
        /*0030*/ 	.string	"Build cuda_13.0.r13.0/compiler.36424714_0"
        /*0030*/ 	.string	"-arch sm_100 -m 64 "



//--------------------- .note.nv.cuinfo           --------------------------
	.section	.note.nv.cuinfo,"",@"SHT_NOTE"
	.sectionflags	@"SHF_NOTE_NV_CUINFO"
        /*0018*/ 	.short	0x0002
        /*001a*/ 	.short	0x0064
        /*001c*/ 	.short	0x0082
	.zero		2


//--------------------- .nv.info                  --------------------------
	.section	.nv.info,"",@"SHT_CUDA_INFO"
	.align	4


	//----- nvinfo : EIATTR_REGCOUNT
	.align		4
        /*0000*/ 	.byte	0x04, 0x2f
        /*0002*/ 	.short	(.L_1 - .L_0)
	.align		4
.L_0:
        /*0004*/ 	.word	index@(_Z27matrix_multiplication_naivePfS_S_iii)
        /*0008*/ 	.word	0x00000020


	//----- nvinfo : EIATTR_FRAME_SIZE
	.align		4
.L_1:
        /*000c*/ 	.byte	0x04, 0x11
        /*000e*/ 	.short	(.L_3 - .L_2)
	.align		4
.L_2:
        /*0010*/ 	.word	index@(_Z27matrix_multiplication_naivePfS_S_iii)
        /*0014*/ 	.word	0x00000000


	//----- nvinfo : EIATTR_MIN_STACK_SIZE
	.align		4
.L_3:
        /*0018*/ 	.byte	0x04, 0x12
        /*001a*/ 	.short	(.L_5 - .L_4)
	.align		4
.L_4:
        /*001c*/ 	.word	index@(_Z27matrix_multiplication_naivePfS_S_iii)
        /*0020*/ 	.word	0x00000000
.L_5:


//--------------------- .nv.compat                --------------------------
	.section	.nv.compat,"",@"SHT_CUDA_COMPAT_INFO"
	.align	4
        /*0000*/ 	.byte	0x02, 0x09, 0x00, 0x00, 0x02, 0x02, 0x01, 0x00, 0x02, 0x05, 0x05, 0x00, 0x03, 0x07, 0x01, 0x01
        /*0010*/ 	.byte	0x02, 0x03, 0x00, 0x00, 0x02, 0x06, 0x01, 0x00, 0x04, 0x0b, 0x08, 0x00, 0x09, 0x00, 0x00, 0x00
        /*0020*/ 	.byte	0x00, 0x00, 0x00, 0x00


//--------------------- .nv.info._Z27matrix_multiplication_naivePfS_S_iii --------------------------
	.section	.nv.info._Z27matrix_multiplication_naivePfS_S_iii,"",@"SHT_CUDA_INFO"
	.sectionflags	@""
	.align	4


	//----- nvinfo : EIATTR_CUDA_API_VERSION
	.align		4
        /*0000*/ 	.byte	0x04, 0x37
        /*0002*/ 	.short	(.L_7 - .L_6)
.L_6:
        /*0004*/ 	.word	0x00000082


	//----- nvinfo : EIATTR_KPARAM_INFO
	.align		4
.L_7:
        /*0008*/ 	.byte	0x04, 0x17
        /*000a*/ 	.short	(.L_9 - .L_8)
.L_8:
        /*000c*/ 	.word	0x00000000
        /*0010*/ 	.short	0x0005
        /*0012*/ 	.short	0x0020
        /*0014*/ 	.byte	0x00, 0xf0, 0x11, 0x00


	//----- nvinfo : EIATTR_KPARAM_INFO
	.align		4
.L_9:
        /*0018*/ 	.byte	0x04, 0x17
        /*001a*/ 	.short	(.L_11 - .L_10)
.L_10:
        /*001c*/ 	.word	0x00000000
        /*0020*/ 	.short	0x0004
        /*0022*/ 	.short	0x001c
        /*0024*/ 	.byte	0x00, 0xf0, 0x11, 0x00


	//----- nvinfo : EIATTR_KPARAM_INFO
	.align		4
.L_11:
        /*0028*/ 	.byte	0x04, 0x17
        /*002a*/ 	.short	(.L_13 - .L_12)
.L_12:
        /*002c*/ 	.word	0x00000000
        /*0030*/ 	.short	0x0003
        /*0032*/ 	.short	0x0018
        /*0034*/ 	.byte	0x00, 0xf0, 0x11, 0x00


	//----- nvinfo : EIATTR_KPARAM_INFO
	.align		4
.L_13:
        /*0038*/ 	.byte	0x04, 0x17
        /*003a*/ 	.short	(.L_15 - .L_14)
.L_14:
        /*003c*/ 	.word	0x00000000
        /*0040*/ 	.short	0x0002
        /*0042*/ 	.short	0x0010
        /*0044*/ 	.byte	0x00, 0xf5, 0x21, 0x00


	//----- nvinfo : EIATTR_KPARAM_INFO
	.align		4
.L_15:
        /*0048*/ 	.byte	0x04, 0x17
        /*004a*/ 	.short	(.L_17 - .L_16)
.L_16:
        /*004c*/ 	.word	0x00000000
        /*0050*/ 	.short	0x0001
        /*0052*/ 	.short	0x0008
        /*0054*/ 	.byte	0x00, 0xf5, 0x21, 0x00


	//----- nvinfo : EIATTR_KPARAM_INFO
	.align		4
.L_17:
        /*0058*/ 	.byte	0x04, 0x17
        /*005a*/ 	.short	(.L_19 - .L_18)
.L_18:
        /*005c*/ 	.word	0x00000000
        /*0060*/ 	.short	0x0000
        /*0062*/ 	.short	0x0000
        /*0064*/ 	.byte	0x00, 0xf5, 0x21, 0x00


	//----- nvinfo : EIATTR_SPARSE_MMA_MASK
	.align		4
.L_19:
        /*0068*/ 	.byte	0x03, 0x50
        /*006a*/ 	.short	0x0000


	//----- nvinfo : EIATTR_MAXREG_COUNT
	.align		4
        /*006c*/ 	.byte	0x03, 0x1b
        /*006e*/ 	.short	0x00ff


	//----- nvinfo : EIATTR_MERCURY_ISA_VERSION
	.align		4
        /*0070*/ 	.byte	0x03, 0x5f
        /*0072*/ 	.short	0x0101


	//----- nvinfo : EIATTR_VRC_CTA_INIT_COUNT
	.align		4
        /*0074*/ 	.byte	0x02, 0x4a
	.zero		1
	.zero		1


	//----- nvinfo : EIATTR_EXIT_INSTR_OFFSETS
	.align		4
        /*0078*/ 	.byte	0x04, 0x1c
        /*007a*/ 	.short	(.L_21 - .L_20)


	//   ....[0]....
.L_20:
        /*007c*/ 	.word	0x000000c0


	//   ....[1]....
        /*0080*/ 	.word	0x000008e0


	//----- nvinfo : EIATTR_CBANK_PARAM_SIZE
	.align		4
.L_21:
        /*0084*/ 	.byte	0x03, 0x19
        /*0086*/ 	.short	0x0024


	//----- nvinfo : EIATTR_PARAM_CBANK
	.align		4
        /*0088*/ 	.byte	0x04, 0x0a
        /*008a*/ 	.short	(.L_23 - .L_22)
	.align		4
.L_22:
        /*008c*/ 	.word	index@(.nv.constant0._Z27matrix_multiplication_naivePfS_S_iii)
        /*0090*/ 	.short	0x0380
        /*0092*/ 	.short	0x0024


	//----- nvinfo : EIATTR_SW_WAR
	.align		4
.L_23:
        /*0094*/ 	.byte	0x04, 0x36
        /*0096*/ 	.short	(.L_25 - .L_24)
.L_24:
        /*0098*/ 	.word	0x00000008
.L_25:


//--------------------- .nv.callgraph             --------------------------
	.section	.nv.callgraph,"",@"SHT_CUDA_CALLGRAPH"
	.align	4
	.sectionentsize	8
	.align		4
        /*0000*/ 	.word	0x00000000
	.align		4
        /*0004*/ 	.word	0xffffffff
	.align		4
        /*0008*/ 	.word	0x00000000
	.align		4
        /*000c*/ 	.word	0xfffffffe
	.align		4
        /*0010*/ 	.word	0x00000000
	.align		4
        /*0014*/ 	.word	0xfffffffd
	.align		4
        /*0018*/ 	.word	0x00000000
	.align		4
        /*001c*/ 	.word	0xfffffffc


//--------------------- .text._Z27matrix_multiplication_naivePfS_S_iii --------------------------
	.section	.text._Z27matrix_multiplication_naivePfS_S_iii,"ax",@progbits
	.align	128
        .global         _Z27matrix_multiplication_naivePfS_S_iii
        .type           _Z27matrix_multiplication_naivePfS_S_iii,@function
        .size           _Z27matrix_multiplication_naivePfS_S_iii,(.L_x_5 - _Z27matrix_multiplication_naivePfS_S_iii)
        .other          _Z27matrix_multiplication_naivePfS_S_iii,@"STO_CUDA_ENTRY STV_DEFAULT"
_Z27matrix_multiplication_naivePfS_S_iii:
.text._Z27matrix_multiplication_naivePfS_S_iii:
[----:B------:R-:W-:Y:S01]  /*0000*/  LDC R1, c[0x0][0x37c] ;  /* 0x0000df00ff017b82 */ /* 0x000fe20000000800 */
[----:B------:R-:W0:Y:S01]  /*0010*/  S2R R0, SR_CTAID.X ;  /* 0x0000000000007919 */ /* 0x000e220000002500 */
[----:B------:R-:W1:Y:S06]  /*0020*/  LDCU UR4, c[0x0][0x364] ;  /* 0x00006c80ff0477ac */ /* 0x000e6c0008000800 */
[----:B------:R-:W2:Y:S01]  /*0030*/  LDC.64 R2, c[0x0][0x398] ;  /* 0x0000e600ff027b82 */ /* 0x000ea20000000a00 */
[----:B------:R-:W0:Y:S01]  /*0040*/  S2R R5, SR_TID.X ;  /* 0x0000000000057919 */ /* 0x000e220000002100 */
[----:B------:R-:W0:Y:S01]  /*0050*/  LDCU UR5, c[0x0][0x360] ;  /* 0x00006c00ff0577ac */ /* 0x000e220008000800 */
[----:B------:R-:W1:Y:S01]  /*0060*/  S2R R19, SR_CTAID.Y ;  /* 0x0000000000137919 */ /* 0x000e620000002600 */
[----:B------:R-:W1:Y:S01]  /*0070*/  S2R R4, SR_TID.Y ;  /* 0x0000000000047919 */ /* 0x000e620000002200 */
[----:B0-----:R-:W-:-:S05]  /*0080*/  IMAD R0, R0, UR5, R5 ;  /* 0x0000000500007c24 */ /* 0x001fca000f8e0205 */
[----:B--2---:R-:W-:Y:S01]  /*0090*/  ISETP.GE.AND P0, PT, R0, R3, PT ;  /* 0x000000030000720c */ /* 0x004fe20003f06270 */
[----:B-1----:R-:W-:-:S05]  /*00a0*/  IMAD R19, R19, UR4, R4 ;  /* 0x0000000413137c24 */ /* 0x002fca000f8e0204 */
[----:B------:R-:W-:-:S13]  /*00b0*/  ISETP.GE.OR P0, PT, R19, R2, P0 ;  /* 0x000000021300720c */ /* 0x000fda0000706670 */
[----:B------:R-:W-:Y:S05]  /*00c0*/  @P0 EXIT ;  /* 0x000000000000094d */ /* 0x000fea0003800000 */
[----:B------:R-:W0:Y:S01]  /*00d0*/  LDC R2, c[0x0][0x3a0] ;  /* 0x0000e800ff027b82 */ /* 0x000e220000000800 */
[----:B------:R-:W1:Y:S01]  /*00e0*/  LDCU.64 UR4, c[0x0][0x358] ;  /* 0x00006b00ff0477ac */ /* 0x000e620008000a00 */
[----:B------:R-:W-:Y:S01]  /*00f0*/  HFMA2 R24, -RZ, RZ, 0, 0 ;  /* 0x00000000ff187431 */ /* 0x000fe200000001ff */
[----:B0-----:R-:W-:-:S13]  /*0100*/  ISETP.GE.AND P0, PT, R2, 0x1, PT ;  /* 0x000000010200780c */ /* 0x001fda0003f06270 */
[----:B-1----:R-:W-:Y:S05]  /*0110*/  @!P0 BRA `(.L_x_0) ;  /* 0x0000000400e08947 */ /* 0x002fea0003800000 */
[C---:B------:R-:W-:Y:S01]  /*0120*/  ISETP.GE.U32.AND P1, PT, R2.reuse, 0x8, PT ;  /* 0x000000080200780c */ /* 0x040fe20003f26070 */
[----:B------:R-:W-:Y:S01]  /*0130*/  IMAD R20, R19, R2, RZ ;  /* 0x0000000213147224 */ /* 0x000fe200078e02ff */
[----:B------:R-:W-:Y:S02]  /*0140*/  LOP3.LUT R27, R2, 0x7, RZ, 0xc0, !PT ;  /* 0x00000007021b7812 */ /* 0x000fe400078ec0ff */
[----:B------:R-:W-:Y:S02]  /*0150*/  MOV R24, RZ ;  /* 0x000000ff00187202 */ /* 0x000fe40000000f00 */
[----:B------:R-:W-:Y:S02]  /*0160*/  ISETP.NE.AND P0, PT, R27, RZ, PT ;  /* 0x000000ff1b00720c */ /* 0x000fe40003f05270 */
[----:B------:R-:W-:-:S05]  /*0170*/  MOV R21, RZ ;  /* 0x000000ff00157202 */ /* 0x000fca0000000f00 */
[----:B------:R-:W-:Y:S06]  /*0180*/  @!P1 BRA `(.L_x_1) ;  /* 0x0000000000c49947 */ /* 0x000fec0003800000 */
[----:B------:R-:W0:Y:S01]  /*0190*/  LDC.64 R4, c[0x0][0x380] ;  /* 0x0000e000ff047b82 */ /* 0x000e220000000a00 */
[----:B------:R-:W-:Y:S02]  /*01a0*/  LOP3.LUT R21, R2, 0x7ffffff8, RZ, 0xc0, !PT ;  /* 0x7ffffff802157812 */ /* 0x000fe400078ec0ff */
[----:B------:R-:W-:Y:S02]  /*01b0*/  MOV R24, RZ ;  /* 0x000000ff00187202 */ /* 0x000fe40000000f00 */
[----:B------:R-:W-:Y:S02]  /*01c0*/  MOV R18, R0 ;  /* 0x0000000000127202 */ /* 0x000fe40000000f00 */
[----:B------:R-:W-:Y:S01]  /*01d0*/  IADD3 R22, PT, PT, -R21, RZ, RZ ;  /* 0x000000ff15167210 */ /* 0x000fe20007ffe1ff */
[----:B0-----:R-:W-:-:S03]  /*01e0*/  IMAD.WIDE.U32 R4, R20, 0x4, R4 ;  /* 0x0000000414047825 */ /* 0x001fc600078e0004 */
[----:B------:R-:W-:-:S04]  /*01f0*/  IADD3 R6, P1, PT, R4, 0x10, RZ ;  /* 0x0000001004067810 */ /* 0x000fc80007f3e0ff */
[----:B------:R-:W-:-:S09]  /*0200*/  IADD3.X R7, PT, PT, RZ, R5, RZ, P1, !PT ;  /* 0x00000005ff077210 */ /* 0x000fd20000ffe4ff */
.L_x_2:
[----:B------:R-:W0:Y:S01]  /*0210*/  LDC.64 R16, c[0x0][0x388] ;  /* 0x0000e200ff107b82 */ /* 0x000e220000000a00 */
[----:B------:R-:W-:Y:S02]  /*0220*/  MOV R4, R6 ;  /* 0x0000000600047202 */ /* 0x000fe40000000f00 */
[----:B------:R-:W-:-:S05]  /*0230*/  MOV R5, R7 ;  /* 0x0000000700057202 */ /* 0x000fca0000000f00 */
[----:B------:R-:W2:Y:S04]  /*0240*/  LDG.E R25, desc[UR4][R4.64+-0x10] ;  /* 0xfffff00404197981 */ /* 0x000ea8000c1e1900 */
[----:B------:R-:W3:Y:S04]  /*0250*/  LDG.E R23, desc[UR4][R4.64+-0xc] ;  /* 0xfffff40404177981 */ /* 0x000ee8000c1e1900 */
[----:B------:R-:W4:Y:S04]  /*0260*/  LDG.E R29, desc[UR4][R4.64+-0x8] ;  /* 0xfffff804041d7981 */ /* 0x000f28000c1e1900 */
[----:B------:R-:W5:Y:S01]  /*0270*/  LDG.E R28, desc[UR4][R4.64+-0x4] ;  /* 0xfffffc04041c7981 */ /* 0x000f62000c1e1900 */
[----:B0-----:R-:W-:-:S05]  /*0280*/  IMAD.WIDE R16, R18, 0x4, R16 ;  /* 0x0000000412107825 */ /* 0x001fca00078e0210 */
[----:B------:R0:W2:Y:S01]  /*0290*/  LDG.E R26, desc[UR4][R16.64] ;  /* 0x00000004101a7981 */ /* 0x0000a2000c1e1900 */
[----:B------:R-:W-:-:S04]  /*02a0*/  IMAD.WIDE R14, R3, 0x4, R16 ;  /* 0x00000004030e7825 */ /* 0x000fc800078e0210 */
[C---:B------:R-:W-:Y:S02]  /*02b0*/  IMAD.WIDE R6, R3.reuse, 0x4, R14 ;  /* 0x0000000403067825 */ /* 0x040fe400078e020e */
[----:B------:R-:W3:Y:S02]  /*02c0*/  LDG.E R14, desc[UR4][R14.64] ;  /* 0x000000040e0e7981 */ /* 0x000ee4000c1e1900 */
[C---:B------:R-:W-:Y:S02]  /*02d0*/  IMAD.WIDE R10, R3.reuse, 0x4, R6 ;  /* 0x00000004030a7825 */ /* 0x040fe400078e0206 */
[----:B------:R-:W4:Y:S02]  /*02e0*/  LDG.E R6, desc[UR4][R6.64] ;  /* 0x0000000406067981 */ /* 0x000f24000c1e1900 */
[C---:B------:R-:W-:Y:S02]  /*02f0*/  IMAD.WIDE R8, R3.reuse, 0x4, R10 ;  /* 0x0000000403087825 */ /* 0x040fe400078e020a */
[----:B------:R-:W5:Y:S02]  /*0300*/  LDG.E R10, desc[UR4][R10.64] ;  /* 0x000000040a0a7981 */ /* 0x000f64000c1e1900 */
[----:B------:R-:W-:-:S02]  /*0310*/  IMAD.WIDE R12, R3, 0x4, R8 ;  /* 0x00000004030c7825 */ /* 0x000fc400078e0208 */
[----:B------:R-:W5:Y:S04]  /*0320*/  LDG.E R7, desc[UR4][R4.64] ;  /* 0x0000000404077981 */ /* 0x000f68000c1e1900 */
[----:B------:R-:W5:Y:S01]  /*0330*/  LDG.E R8, desc[UR4][R8.64] ;  /* 0x0000000408087981 */ /* 0x000f62000c1e1900 */
[----:B0-----:R-:W-:-:S03]  /*0340*/  IMAD.WIDE R16, R3, 0x4, R12 ;  /* 0x0000000403107825 */ /* 0x001fc600078e020c */
[----:B------:R-:W5:Y:S04]  /*0350*/  LDG.E R12, desc[UR4][R12.64] ;  /* 0x000000040c0c7981 */ /* 0x000f68000c1e1900 */
[----:B------:R-:W5:Y:S04]  /*0360*/  LDG.E R15, desc[UR4][R16.64] ;  /* 0x00000004100f7981 */ /* 0x000f68000c1e1900 */
[----:B------:R-:W5:Y:S04]  /*0370*/  LDG.E R9, desc[UR4][R4.64+0x4] ;  /* 0x0000040404097981 */ /* 0x000f68000c1e1900 */
[----:B------:R-:W5:Y:S01]  /*0380*/  LDG.E R11, desc[UR4][R4.64+0xc] ;  /* 0x00000c04040b7981 */ /* 0x000f62000c1e1900 */
[----:B--2---:R-:W-:Y:S01]  /*0390*/  FFMA R26, R25, R26, R24 ;  /* 0x0000001a191a7223 */ /* 0x004fe20000000018 */
[----:B------:R-:W-:-:S02]  /*03a0*/  IMAD.WIDE R24, R3, 0x4, R16 ;  /* 0x0000000403187825 */ /* 0x000fc400078e0210 */
[----:B------:R-:W2:Y:S04]  /*03b0*/  LDG.E R16, desc[UR4][R4.64+0x8] ;  /* 0x0000080404107981 */ /* 0x000ea8000c1e1900 */
[----:B------:R-:W2:Y:S01]  /*03c0*/  LDG.E R24, desc[UR4][R24.64] ;  /* 0x0000000418187981 */ /* 0x000ea2000c1e1900 */
[----:B---3--:R-:W-:Y:S01]  /*03d0*/  FFMA R14, R23, R14, R26 ;  /* 0x0000000e170e7223 */ /* 0x008fe2000000001a */
[----:B------:R-:W-:-:S03]  /*03e0*/  IADD3 R22, PT, PT, R22, 0x8, RZ ;  /* 0x0000000816167810 */ /* 0x000fc60007ffe0ff */
[----:B----4-:R-:W-:Y:S01]  /*03f0*/  FFMA R29, R29, R6, R14 ;  /* 0x000000061d1d7223 */ /* 0x010fe2000000000e */
[----:B------:R-:W-:-:S03]  /*0400*/  ISETP.NE.AND P1, PT, R22, RZ, PT ;  /* 0x000000ff1600720c */ /* 0x000fc60003f25270 */
[----:B-----5:R-:W-:Y:S01]  /*0410*/  FFMA R10, R28, R10, R29 ;  /* 0x0000000a1c0a7223 */ /* 0x020fe2000000001d */
[----:B------:R-:W-:-:S03]  /*0420*/  IADD3 R6, P2, PT, R4, 0x20, RZ ;  /* 0x0000002004067810 */ /* 0x000fc60007f5e0ff */
[----:B------:R-:W-:Y:S01]  /*0430*/  FFMA R8, R7, R8, R10 ;  /* 0x0000000807087223 */ /* 0x000fe2000000000a */
[----:B------:R-:W-:Y:S02]  /*0440*/  IADD3.X R7, PT, PT, RZ, R5, RZ, P2, !PT ;  /* 0x00000005ff077210 */ /* 0x000fe400017fe4ff */
[----:B------:R-:W-:Y:S01]  /*0450*/  LEA R18, R3, R18, 0x3 ;  /* 0x0000001203127211 */ /* 0x000fe200078e18ff */
[----:B------:R-:W-:-:S04]  /*0460*/  FFMA R9, R9, R12, R8 ;  /* 0x0000000c09097223 */ /* 0x000fc80000000008 */
[----:B--2---:R-:W-:-:S04]  /*0470*/  FFMA R16, R16, R15, R9 ;  /* 0x0000000f10107223 */ /* 0x004fc80000000009 */
[----:B------:R-:W-:Y:S01]  /*0480*/  FFMA R24, R11, R24, R16 ;  /* 0x000000180b187223 */ /* 0x000fe20000000010 */
[----:B------:R-:W-:Y:S06]  /*0490*/  @P1 BRA `(.L_x_2) ;  /* 0xfffffffc005c1947 */ /* 0x000fec000383ffff */
.L_x_1:
[----:B------:R-:W-:Y:S05]  /*04a0*/  @!P0 BRA `(.L_x_0) ;  /* 0x0000000000fc8947 */ /* 0x000fea0003800000 */
[----:B------:R-:W-:Y:S02]  /*04b0*/  ISETP.GE.U32.AND P1, PT, R27, 0x4, PT ;  /* 0x000000041b00780c */ /* 0x000fe40003f26070 */
[----:B------:R-:W-:-:S04]  /*04c0*/  LOP3.LUT R16, R2, 0x3, RZ, 0xc0, !PT ;  /* 0x0000000302107812 */ /* 0x000fc800078ec0ff */
[----:B------:R-:W-:-:S07]  /*04d0*/  ISETP.NE.AND P0, PT, R16, RZ, PT ;  /* 0x000000ff1000720c */ /* 0x000fce0003f05270 */
[----:B------:R-:W-:Y:S06]  /*04e0*/  @!P1 BRA `(.L_x_3) ;  /* 0x00000000006c9947 */ /* 0x000fec0003800000 */
[----:B------:R-:W0:Y:S01]  /*04f0*/  LDC.64 R6, c[0x0][0x388] ;  /* 0x0000e200ff067b82 */ /* 0x000e220000000a00 */
[----:B------:R-:W1:Y:S01]  /*0500*/  LDCU.64 UR6, c[0x0][0x380] ;  /* 0x00007000ff0677ac */ /* 0x000e620008000a00 */
[----:B------:R-:W-:Y:S01]  /*0510*/  IMAD R9, R21, R3, R0 ;  /* 0x0000000315097224 */ /* 0x000fe200078e0200 */
[CC--:B------:R-:W-:Y:S02]  /*0520*/  IADD3 R5, PT, PT, R20.reuse, R21.reuse, RZ ;  /* 0x0000001514057210 */ /* 0x0c0fe40007ffe0ff */
[----:B------:R-:W-:-:S03]  /*0530*/  IADD3 R10, P1, PT, R20, R21, RZ ;  /* 0x00000015140a7210 */ /* 0x000fc60007f3e0ff */
[----:B------:R-:W2:Y:S01]  /*0540*/  LDC.64 R14, c[0x0][0x380] ;  /* 0x0000e000ff0e7b82 */ /* 0x000ea20000000a00 */
[----:B0-----:R-:W-:-:S04]  /*0550*/  IMAD.WIDE R6, R9, 0x4, R6 ;  /* 0x0000000409067825 */ /* 0x001fc800078e0206 */
[----:B------:R-:W-:Y:S02]  /*0560*/  IMAD.WIDE R8, R3, 0x4, R6 ;  /* 0x0000000403087825 */ /* 0x000fe400078e0206 */
[----:B------:R-:W3:Y:S02]  /*0570*/  LDG.E R6, desc[UR4][R6.64] ;  /* 0x0000000406067981 */ /* 0x000ee4000c1e1900 */
[----:B--2---:R-:W-:Y:S01]  /*0580*/  IMAD.WIDE.U32 R14, R5, 0x4, R14 ;  /* 0x00000004050e7825 */ /* 0x004fe200078e000e */
[----:B------:R-:W-:Y:S02]  /*0590*/  IADD3.X R5, PT, PT, RZ, RZ, RZ, P1, !PT ;  /* 0x000000ffff057210 */ /* 0x000fe40000ffe4ff */
[----:B-1----:R-:W-:-:S03]  /*05a0*/  LEA R4, P1, R10, UR6, 0x2 ;  /* 0x000000060a047c11 */ /* 0x002fc6000f8210ff */
[----:B------:R-:W3:Y:S01]  /*05b0*/  LDG.E R15, desc[UR4][R14.64] ;  /* 0x000000040e0f7981 */ /* 0x000ee2000c1e1900 */
[----:B------:R-:W-:Y:S01]  /*05c0*/  LEA.HI.X R5, R10, UR7, R5, 0x2, P1 ;  /* 0x000000070a057c11 */ /* 0x000fe200088f1405 */
[C---:B------:R-:W-:Y:S02]  /*05d0*/  IMAD.WIDE R10, R3.reuse, 0x4, R8 ;  /* 0x00000004030a7825 */ /* 0x040fe400078e0208 */
[----:B------:R-:W2:Y:S04]  /*05e0*/  LDG.E R8, desc[UR4][R8.64] ;  /* 0x0000000408087981 */ /* 0x000ea8000c1e1900 */
[----:B------:R-:W2:Y:S01]  /*05f0*/  LDG.E R17, desc[UR4][R4.64+0x4] ;  /* 0x0000040404117981 */ /* 0x000ea2000c1e1900 */
[----:B------:R-:W-:-:S03]  /*0600*/  IMAD.WIDE R12, R3, 0x4, R10 ;  /* 0x00000004030c7825 */ /* 0x000fc600078e020a */
[----:B------:R-:W4:Y:S04]  /*0610*/  LDG.E R22, desc[UR4][R10.64] ;  /* 0x000000040a167981 */ /* 0x000f28000c1e1900 */
[----:B------:R-:W4:Y:S04]  /*0620*/  LDG.E R18, desc[UR4][R4.64+0x8] ;  /* 0x0000080404127981 */ /* 0x000f28000c1e1900 */
[----:B------:R-:W5:Y:S04]  /*0630*/  LDG.E R26, desc[UR4][R4.64+0xc] ;  /* 0x00000c04041a7981 */ /* 0x000f68000c1e1900 */
[----:B------:R-:W5:Y:S01]  /*0640*/  LDG.E R12, desc[UR4][R12.64] ;  /* 0x000000040c0c7981 */ /* 0x000f62000c1e1900 */
[----:B------:R-:W-:Y:S01]  /*0650*/  IADD3 R21, PT, PT, R21, 0x4, RZ ;  /* 0x0000000415157810 */ /* 0x000fe20007ffe0ff */
[----:B---3--:R-:W-:-:S04]  /*0660*/  FFMA R24, R15, R6, R24 ;  /* 0x000000060f187223 */ /* 0x008fc80000000018 */
[----:B--2---:R-:W-:-:S04]  /*0670*/  FFMA R17, R17, R8, R24 ;  /* 0x0000000811117223 */ /* 0x004fc80000000018 */
[----:B----4-:R-:W-:-:S04]  /*0680*/  FFMA R17, R18, R22, R17 ;  /* 0x0000001612117223 */ /* 0x010fc80000000011 */
[----:B-----5:R-:W-:-:S07]  /*0690*/  FFMA R24, R26, R12, R17 ;  /* 0x0000000c1a187223 */ /* 0x020fce0000000011 */
.L_x_3:
[----:B------:R-:W-:Y:S05]  /*06a0*/  @!P0 BRA `(.L_x_0) ;  /* 0x00000000007c8947 */ /* 0x000fea0003800000 */
[----:B------:R-:W-:Y:S01]  /*06b0*/  ISETP.NE.AND P1, PT, R16, 0x1, PT ;  /* 0x000000011000780c */ /* 0x000fe20003f25270 */
[----:B------:R-:W0:Y:S01]  /*06c0*/  LDC.64 R12, c[0x0][0x380] ;  /* 0x0000e000ff0c7b82 */ /* 0x000e220000000a00 */
[----:B------:R-:W-:-:S04]  /*06d0*/  LOP3.LUT R2, R2, 0x1, RZ, 0xc0, !PT ;  /* 0x0000000102027812 */ /* 0x000fc800078ec0ff */
[----:B------:R-:W-:-:S03]  /*06e0*/  ISETP.NE.U32.AND P0, PT, R2, 0x1, PT ;  /* 0x000000010200780c */ /* 0x000fc60003f05070 */
[----:B------:R-:W1:Y:S04]  /*06f0*/  LDC.64 R10, c[0x0][0x388] ;  /* 0x0000e200ff0a7b82 */ /* 0x000e680000000a00 */
[CC--:B------:R-:W-:Y:S02]  /*0700*/  @P1 IADD3 R15, PT, PT, R20.reuse, R21.reuse, RZ ;  /* 0x00000015140f1210 */ /* 0x0c0fe40007ffe0ff */
[----:B------:R-:W-:Y:S02]  /*0710*/  @P1 IADD3 R2, P2, PT, R20, R21, RZ ;  /* 0x0000001514021210 */ /* 0x000fe40007f5e0ff */
[----:B------:R-:W2:Y:S02]  /*0720*/  @P1 LDC.64 R4, c[0x0][0x380] ;  /* 0x0000e000ff041b82 */ /* 0x000ea40000000a00 */
[----:B------:R-:W-:-:S06]  /*0730*/  @P1 IADD3.X R14, PT, PT, RZ, RZ, RZ, P2, !PT ;  /* 0x000000ffff0e1210 */ /* 0x000fcc00017fe4ff */
[----:B------:R-:W3:Y:S01]  /*0740*/  LDC.64 R6, c[0x0][0x380] ;  /* 0x0000e000ff067b82 */ /* 0x000ee20000000a00 */
[----:B0-----:R-:W-:-:S04]  /*0750*/  @P1 IMAD.WIDE.U32 R12, R15, 0x4, R12 ;  /* 0x000000040f0c1825 */ /* 0x001fc800078e000c */
[C---:B------:R-:W-:Y:S01]  /*0760*/  @P1 IMAD R15, R21.reuse, R3, R0 ;  /* 0x00000003150f1224 */ /* 0x040fe200078e0200 */
[----:B------:R-:W-:Y:S01]  /*0770*/  @P1 IADD3 R21, PT, PT, R21, 0x2, RZ ;  /* 0x0000000215151810 */ /* 0x000fe20007ffe0ff */
[----:B------:R-:W4:Y:S01]  /*0780*/  @P1 LDG.E R13, desc[UR4][R12.64] ;  /* 0x000000040c0d1981 */ /* 0x000f22000c1e1900 */
[----:B------:R-:W0:Y:S01]  /*0790*/  LDC.64 R8, c[0x0][0x388] ;  /* 0x0000e200ff087b82 */ /* 0x000e220000000a00 */
[----:B-1----:R-:W-:Y:S01]  /*07a0*/  @P1 IMAD.WIDE R10, R15, 0x4, R10 ;  /* 0x000000040f0a1825 */ /* 0x002fe200078e020a */
[----:B------:R-:W-:Y:S02]  /*07b0*/  @!P0 IADD3 R17, PT, PT, R20, R21, RZ ;  /* 0x0000001514118210 */ /* 0x000fe40007ffe0ff */
[----:B--2---:R-:W-:Y:S01]  /*07c0*/  @P1 LEA R4, P2, R2, R4, 0x2 ;  /* 0x0000000402041211 */ /* 0x004fe200078410ff */
[----:B------:R-:W-:-:S03]  /*07d0*/  @!P0 IMAD R21, R21, R3, R0 ;  /* 0x0000000315158224 */ /* 0x000fc600078e0200 */
[----:B------:R-:W-:Y:S01]  /*07e0*/  @P1 LEA.HI.X R5, R2, R5, R14, 0x2, P2 ;  /* 0x0000000502051211 */ /* 0x000fe200010f140e */
[----:B------:R-:W-:Y:S01]  /*07f0*/  @P1 IMAD.WIDE R14, R3, 0x4, R10 ;  /* 0x00000004030e1825 */ /* 0x000fe200078e020a */
[----:B------:R-:W4:Y:S03]  /*0800*/  @P1 LDG.E R2, desc[UR4][R10.64] ;  /* 0x000000040a021981 */ /* 0x000f26000c1e1900 */
[----:B---3--:R-:W-:Y:S01]  /*0810*/  @!P0 IMAD.WIDE.U32 R6, R17, 0x4, R6 ;  /* 0x0000000411068825 */ /* 0x008fe200078e0006 */
[----:B------:R-:W2:Y:S04]  /*0820*/  @P1 LDG.E R5, desc[UR4][R4.64+0x4] ;  /* 0x0000040404051981 */ /* 0x000ea8000c1e1900 */
[----:B------:R-:W2:Y:S01]  /*0830*/  @P1 LDG.E R14, desc[UR4][R14.64] ;  /* 0x000000040e0e1981 */ /* 0x000ea2000c1e1900 */
[----:B0-----:R-:W-:-:S03]  /*0840*/  @!P0 IMAD.WIDE R8, R21, 0x4, R8 ;  /* 0x0000000415088825 */ /* 0x001fc600078e0208 */
[----:B------:R-:W3:Y:S04]  /*0850*/  @!P0 LDG.E R7, desc[UR4][R6.64] ;  /* 0x0000000406078981 */ /* 0x000ee8000c1e1900 */
[----:B------:R-:W3:Y:S01]  /*0860*/  @!P0 LDG.E R8, desc[UR4][R8.64] ;  /* 0x0000000408088981 */ /* 0x000ee2000c1e1900 */
[----:B----4-:R-:W-:-:S04]  /*0870*/  @P1 FFMA R2, R13, R2, R24 ;  /* 0x000000020d021223 */ /* 0x010fc80000000018 */
[----:B--2---:R-:W-:-:S04]  /*0880*/  @P1 FFMA R24, R5, R14, R2 ;  /* 0x0000000e05181223 */ /* 0x004fc80000000002 */
[----:B---3--:R-:W-:-:S07]  /*0890*/  @!P0 FFMA R24, R7, R8, R24 ;  /* 0x0000000807188223 */ /* 0x008fce0000000018 */
.L_x_0:
[----:B------:R-:W0:Y:S01]  /*08a0*/  LDC.64 R4, c[0x0][0x390] ;  /* 0x0000e400ff047b82 */ /* 0x000e220000000a00 */
[----:B------:R-:W-:-:S04]  /*08b0*/  IMAD R3, R19, R3, R0 ;  /* 0x0000000313037224 */ /* 0x000fc800078e0200 */
[----:B0-----:R-:W-:-:S05]  /*08c0*/  IMAD.WIDE R2, R3, 0x4, R4 ;  /* 0x0000000403027825 */ /* 0x001fca00078e0204 */
[----:B------:R-:W-:Y:S01]  /*08d0*/  STG.E desc[UR4][R2.64], R24 ;  /* 0x0000001802007986 */ /* 0x000fe2000c101904 */
[----:B------:R-:W-:Y:S05]  /*08e0*/  EXIT ;  /* 0x000000000000794d */ /* 0x000fea0003800000 */
.L_x_4:
[----:B------:R-:W-:-:S00]  /*08f0*/  BRA `(.L_x_4) ;  /* 0xfffffffc00fc7947 */ /* 0x000fc0000383ffff */
[----:B------:R-:W-:-:S00]  /*0900*/  NOP ;  /* 0x0000000000007918 */ /* 0x000fc00000000000 */
[----:B------:R-:W-:-:S00]  /*0910*/  NOP ;  /* 0x0000000000007918 */ /* 0x000fc00000000000 */
[----:B------:R-:W-:-:S00]  /*0920*/  NOP ;  /* 0x0000000000007918 */ /* 0x000fc00000000000 */
[----:B------:R-:W-:-:S00]  /*0930*/  NOP ;  /* 0x0000000000007918 */ /* 0x000fc00000000000 */
[----:B------:R-:W-:-:S00]  /*0940*/  NOP ;  /* 0x0000000000007918 */ /* 0x000fc00000000000 */
[----:B------:R-:W-:-:S00]  /*0950*/  NOP ;  /* 0x0000000000007918 */ /* 0x000fc00000000000 */
[----:B------:R-:W-:-:S00]  /*0960*/  NOP ;  /* 0x0000000000007918 */ /* 0x000fc00000000000 */
[----:B------:R-:W-:-:S00]  /*0970*/  NOP ;  /* 0x0000000000007918 */ /* 0x000fc00000000000 */
.L_x_5:


//--------------------- .nv.shared.reserved.0     --------------------------
	.section	.nv.shared.reserved.0,"aw",@nobits
	.weak		__nv_reservedSMEM_offset_0_alias
	.size		__nv_reservedSMEM_offset_0_alias, 0, 64
	.other		__nv_reservedSMEM_offset_0_alias,@"STO_CUDA_RESERVED_SHARED STV_DEFAULT"
__nv_reservedSMEM_offset_0_alias:
	.zero		0
	.zero		64


//--------------------- .nv.constant0._Z27matrix_multiplication_naivePfS_S_iii --------------------------
	.section	.nv.constant0._Z27matrix_multiplication_naivePfS_S_iii,"a",@progbits
	.sectionflags	@""
	.align	4
.nv.constant0._Z27matrix_multiplication_naivePfS_S_iii:
	.zero		932


//--------------------- SYMBOLS --------------------------

	.type		.nv.reservedSmem.offset0,@object
	.size		.nv.reservedSmem.offset0,0x4
